//
// Generated by NVIDIA NVVM Compiler
//
// Compiler Build ID: CL-36424714
// Cuda compilation tools, release 13.0, V13.0.88
// Based on NVVM 20.0.0
//

.version 9.0
.target sm_100
.address_size 64

	// .globl	_Z16LU_factorizationPfS_iiii

.visible .entry _Z16LU_factorizationPfS_iiii(
	.param .u64 .ptr .align 1 _Z16LU_factorizationPfS_iiii_param_0,
	.param .u64 .ptr .align 1 _Z16LU_factorizationPfS_iiii_param_1,
	.param .u32 _Z16LU_factorizationPfS_iiii_param_2,
	.param .u32 _Z16LU_factorizationPfS_iiii_param_3,
	.param .u32 _Z16LU_factorizationPfS_iiii_param_4,
	.param .u32 _Z16LU_factorizationPfS_iiii_param_5
)
{
	.reg .pred 	%p<8>;
	.reg .b32 	%r<21>;
	.reg .b32 	%f<11>;
	.reg .b64 	%rd<15>;

	ld.param.u64 	%rd5, [_Z16LU_factorizationPfS_iiii_param_0];
	ld.param.u64 	%rd4, [_Z16LU_factorizationPfS_iiii_param_1];
	ld.param.u32 	%r8, [_Z16LU_factorizationPfS_iiii_param_2];
	ld.param.u32 	%r5, [_Z16LU_factorizationPfS_iiii_param_3];
	ld.param.u32 	%r6, [_Z16LU_factorizationPfS_iiii_param_4];
	ld.param.u32 	%r7, [_Z16LU_factorizationPfS_iiii_param_5];
	cvta.to.global.u64 	%rd1, %rd5;
	mov.u32 	%r10, %ctaid.x;
	mov.u32 	%r11, %ntid.x;
	mov.u32 	%r12, %tid.x;
	mad.lo.s32 	%r1, %r10, %r11, %r12;
	mov.u32 	%r13, %ctaid.y;
	mov.u32 	%r14, %ntid.y;
	mov.u32 	%r15, %tid.y;
	mad.lo.s32 	%r16, %r13, %r14, %r15;
	setp.ge.s32 	%p1, %r1, %r5;
	setp.ge.s32 	%p2, %r16, %r8;
	or.pred  	%p3, %p1, %p2;
	@%p3 bra 	$L__BB0_5;
	setp.le.s32 	%p4, %r16, %r6;
	setp.lt.s32 	%p5, %r1, %r7;
	or.pred  	%p6, %p4, %p5;
	@%p6 bra 	$L__BB0_5;
	mul.lo.s32 	%r17, %r6, %r5;
	add.s32 	%r3, %r17, %r1;
	mul.lo.s32 	%r18, %r5, %r16;
	add.s32 	%r19, %r7, %r18;
	add.s32 	%r20, %r17, %r7;
	add.s32 	%r4, %r18, %r1;
	setp.ne.s32 	%p7, %r1, %r7;
	mul.wide.s32 	%rd6, %r19, 4;
	add.s64 	%rd2, %rd1, %rd6;
	mul.wide.s32 	%rd7, %r20, 4;
	add.s64 	%rd3, %rd1, %rd7;
	@%p7 bra 	$L__BB0_4;
	ld.global.f32 	%f1, [%rd2];
	ld.global.f32 	%f2, [%rd3];
	div.rn.f32 	%f3, %f1, %f2;
	cvta.to.global.u64 	%rd8, %rd4;
	mul.wide.s32 	%rd9, %r4, 4;
	add.s64 	%rd10, %rd8, %rd9;
	st.global.f32 	[%rd10], %f3;
$L__BB0_4:
	mul.wide.s32 	%rd11, %r4, 4;
	add.s64 	%rd12, %rd1, %rd11;
	ld.global.f32 	%f4, [%rd12];
	mul.wide.s32 	%rd13, %r3, 4;
	add.s64 	%rd14, %rd1, %rd13;
	ld.global.f32 	%f5, [%rd14];
	ld.global.f32 	%f6, [%rd2];
	mul.f32 	%f7, %f5, %f6;
	ld.global.f32 	%f8, [%rd3];
	div.rn.f32 	%f9, %f7, %f8;
	sub.f32 	%f10, %f4, %f9;
	st.global.f32 	[%rd12], %f10;
$L__BB0_5:
	ret;

}
	// .globl	_Z8solve_LxPfS_iiii
.visible .entry _Z8solve_LxPfS_iiii(
	.param .u64 .ptr .align 1 _Z8solve_LxPfS_iiii_param_0,
	.param .u64 .ptr .align 1 _Z8solve_LxPfS_iiii_param_1,
	.param .u32 _Z8solve_LxPfS_iiii_param_2,
	.param .u32 _Z8solve_LxPfS_iiii_param_3,
	.param .u32 _Z8solve_LxPfS_iiii_param_4,
	.param .u32 _Z8solve_LxPfS_iiii_param_5
)
{
	.reg .pred 	%p<7>;
	.reg .b32 	%r<21>;
	.reg .b32 	%f<8>;
	.reg .b64 	%rd<11>;

	ld.param.u64 	%rd1, [_Z8solve_LxPfS_iiii_param_0];
	ld.param.u32 	%r6, [_Z8solve_LxPfS_iiii_param_2];
	ld.param.u32 	%r3, [_Z8solve_LxPfS_iiii_param_3];
	ld.param.u32 	%r4, [_Z8solve_LxPfS_iiii_param_4];
	ld.param.u32 	%r5, [_Z8solve_LxPfS_iiii_param_5];
	mov.u32 	%r8, %ctaid.x;
	mov.u32 	%r9, %ntid.x;
	mov.u32 	%r10, %tid.x;
	mad.lo.s32 	%r1, %r8, %r9, %r10;
	mov.u32 	%r11, %ctaid.y;
	mov.u32 	%r12, %ntid.y;
	mov.u32 	%r13, %tid.y;
	mad.lo.s32 	%r14, %r11, %r12, %r13;
	setp.ge.s32 	%p1, %r1, %r3;
	setp.ge.s32 	%p2, %r14, %r6;
	or.pred  	%p3, %p1, %p2;
	@%p3 bra 	$L__BB1_3;
	setp.le.s32 	%p4, %r14, %r4;
	setp.lt.s32 	%p5, %r1, %r5;
	or.pred  	%p6, %p4, %p5;
	@%p6 bra 	$L__BB1_3;
	cvta.to.global.u64 	%rd2, %rd1;
	mul.lo.s32 	%r15, %r4, %r3;
	add.s32 	%r16, %r15, %r1;
	mul.lo.s32 	%r17, %r3, %r14;
	add.s32 	%r18, %r5, %r17;
	add.s32 	%r19, %r15, %r5;
	add.s32 	%r20, %r17, %r1;
	mul.wide.s32 	%rd3, %r20, 4;
	add.s64 	%rd4, %rd2, %rd3;
	ld.global.f32 	%f1, [%rd4];
	mul.wide.s32 	%rd5, %r16, 4;
	add.s64 	%rd6, %rd2, %rd5;
	ld.global.f32 	%f2, [%rd6];
	mul.wide.s32 	%rd7, %r18, 4;
	add.s64 	%rd8, %rd2, %rd7;
	ld.global.f32 	%f3, [%rd8];
	mul.f32 	%f4, %f2, %f3;
	mul.wide.s32 	%rd9, %r19, 4;
	add.s64 	%rd10, %rd2, %rd9;
	ld.global.f32 	%f5, [%rd10];
	div.rn.f32 	%f6, %f4, %f5;
	sub.f32 	%f7, %f1, %f6;
	st.global.f32 	[%rd4], %f7;
$L__BB1_3:
	ret;

}
	// .globl	_Z8solve_UxPfS_iiii
.visible .entry _Z8solve_UxPfS_iiii(
	.param .u64 .ptr .align 1 _Z8solve_UxPfS_iiii_param_0,
	.param .u64 .ptr .align 1 _Z8solve_UxPfS_iiii_param_1,
	.param .u32 _Z8solve_UxPfS_iiii_param_2,
	.param .u32 _Z8solve_UxPfS_iiii_param_3,
	.param .u32 _Z8solve_UxPfS_iiii_param_4,
	.param .u32 _Z8solve_UxPfS_iiii_param_5
)
{
	.reg .pred 	%p<7>;
	.reg .b32 	%r<21>;
	.reg .b32 	%f<8>;
	.reg .b64 	%rd<11>;

	ld.param.u64 	%rd1, [_Z8solve_UxPfS_iiii_param_0];
	ld.param.u32 	%r6, [_Z8solve_UxPfS_iiii_param_2];
	ld.param.u32 	%r3, [_Z8solve_UxPfS_iiii_param_3];
	ld.param.u32 	%r4, [_Z8solve_UxPfS_iiii_param_4];
	ld.param.u32 	%r5, [_Z8solve_UxPfS_iiii_param_5];
	mov.u32 	%r8, %ctaid.x;
	mov.u32 	%r9, %ntid.x;
	mov.u32 	%r10, %tid.x;
	mad.lo.s32 	%r1, %r8, %r9, %r10;
	mov.u32 	%r11, %ctaid.y;
	mov.u32 	%r12, %ntid.y;
	mov.u32 	%r13, %tid.y;
	mad.lo.s32 	%r14, %r11, %r12, %r13;
	setp.ge.s32 	%p1, %r1, %r3;
	setp.ge.s32 	%p2, %r14, %r6;
	or.pred  	%p3, %p1, %p2;
	@%p3 bra 	$L__BB2_3;
	setp.ge.s32 	%p4, %r14, %r4;
	setp.gt.s32 	%p5, %r1, %r5;
	or.pred  	%p6, %p4, %p5;
	@%p6 bra 	$L__BB2_3;
	cvta.to.global.u64 	%rd2, %rd1;
	mul.lo.s32 	%r15, %r4, %r3;
	add.s32 	%r16, %r15, %r1;
	mul.lo.s32 	%r17, %r3, %r14;
	add.s32 	%r18, %r5, %r17;
	add.s32 	%r19, %r15, %r5;
	add.s32 	%r20, %r17, %r1;
	mul.wide.s32 	%rd3, %r20, 4;
	add.s64 	%rd4, %rd2, %rd3;
	ld.global.f32 	%f1, [%rd4];
	mul.wide.s32 	%rd5, %r16, 4;
	add.s64 	%rd6, %rd2, %rd5;
	ld.global.f32 	%f2, [%rd6];
	mul.wide.s32 	%rd7, %r18, 4;
	add.s64 	%rd8, %rd2, %rd7;
	ld.global.f32 	%f3, [%rd8];
	mul.f32 	%f4, %f2, %f3;
	mul.wide.s32 	%rd9, %r19, 4;
	add.s64 	%rd10, %rd2, %rd9;
	ld.global.f32 	%f5, [%rd10];
	div.rn.f32 	%f6, %f4, %f5;
	sub.f32 	%f7, %f1, %f6;
	st.global.f32 	[%rd4], %f7;
$L__BB2_3:
	ret;

}


// ===== COMPILED SASS (sm_100) =====

	.target	sm_100

	.elftype	@"ET_EXEC"


//--------------------- .note.nv.tkinfo           --------------------------
	.section	.note.nv.tkinfo,"",@"SHT_NOTE"
	.sectionflags	@"SHF_NOTE_NV_TKINFO"
	.tkinfo
        /*0018*/ 	.word	0x00000002
        /*0030*/ 	.string	""
        /*0030*/ 	.string	"ptxas"
        /*0030*/ 	.string	"Cuda compilation tools, release 13.0, V13.0.88"
        /*0030*/ 	.string	"Build cuda_13.0.r13.0/compiler.36424714_0"
        /*0030*/ 	.string	"-arch sm_100 -m 64 "



//--------------------- .note.nv.cuinfo           --------------------------
	.section	.note.nv.cuinfo,"",@"SHT_NOTE"
	.sectionflags	@"SHF_NOTE_NV_CUINFO"
        /*0018*/ 	.short	0x0002
        /*001a*/ 	.short	0x0064
        /*001c*/ 	.short	0x0082
	.zero		2


//--------------------- .nv.info                  --------------------------
	.section	.nv.info,"",@"SHT_CUDA_INFO"
	.align	4


	//----- nvinfo : EIATTR_REGCOUNT
	.align		4
        /*0000*/ 	.byte	0x04, 0x2f
        /*0002*/ 	.short	(.L_1 - .L_0)
	.align		4
.L_0:
        /*0004*/ 	.word	index@(_Z16LU_factorizationPfS_iiii)
        /*0008*/ 	.word	0x00000014


	//----- nvinfo : EIATTR_FRAME_SIZE
	.align		4
.L_1:
        /*000c*/ 	.byte	0x04, 0x11
        /*000e*/ 	.short	(.L_3 - .L_2)
	.align		4
.L_2:
        /*0010*/ 	.word	index@($__internal_2_$__cuda_sm3x_div_rn_noftz_f32_slowpath)
        /*0014*/ 	.word	0x00000000


	//----- nvinfo : EIATTR_FRAME_SIZE
	.align		4
.L_3:
        /*0018*/ 	.byte	0x04, 0x11
        /*001a*/ 	.short	(.L_5 - .L_4)
	.align		4
.L_4:
        /*001c*/ 	.word	index@(_Z16LU_factorizationPfS_iiii)
        /*0020*/ 	.word	0x00000000


	//----- nvinfo : EIATTR_REGCOUNT
	.align		4
.L_5:
        /*0024*/ 	.byte	0x04, 0x2f
        /*0026*/ 	.short	(.L_7 - .L_6)
	.align		4
.L_6:
        /*0028*/ 	.word	index@(_Z8solve_LxPfS_iiii)
        /*002c*/ 	.word	0x00000012


	//----- nvinfo : EIATTR_FRAME_SIZE
	.align		4
.L_7:
        /*0030*/ 	.byte	0x04, 0x11
        /*0032*/ 	.short	(.L_9 - .L_8)
	.align		4
.L_8:
        /*0034*/ 	.word	index@($__internal_1_$__cuda_sm3x_div_rn_noftz_f32_slowpath)
        /*0038*/ 	.word	0x00000000


	//----- nvinfo : EIATTR_FRAME_SIZE
	.align		4
.L_9:
        /*003c*/ 	.byte	0x04, 0x11
        /*003e*/ 	.short	(.L_11 - .L_10)
	.align		4
.L_10:
        /*0040*/ 	.word	index@(_Z8solve_LxPfS_iiii)
        /*0044*/ 	.word	0x00000000


	//----- nvinfo : EIATTR_REGCOUNT
	.align		4
.L_11:
        /*0048*/ 	.byte	0x04, 0x2f
        /*004a*/ 	.short	(.L_13 - .L_12)
	.align		4
.L_12:
        /*004c*/ 	.word	index@(_Z8solve_UxPfS_iiii)
        /*0050*/ 	.word	0x00000012


	//----- nvinfo : EIATTR_FRAME_SIZE
	.align		4
.L_13:
        /*0054*/ 	.byte	0x04, 0x11
        /*0056*/ 	.short	(.L_15 - .L_14)
	.align		4
.L_14:
        /*0058*/ 	.word	index@($__internal_0_$__cuda_sm3x_div_rn_noftz_f32_slowpath)
        /*005c*/ 	.word	0x00000000


	//----- nvinfo : EIATTR_FRAME_SIZE
	.align		4
.L_15:
        /*0060*/ 	.byte	0x04, 0x11
        /*0062*/ 	.short	(.L_17 - .L_16)
	.align		4
.L_16:
        /*0064*/ 	.word	index@(_Z8solve_UxPfS_iiii)
        /*0068*/ 	.word	0x00000000


	//----- nvinfo : EIATTR_MIN_STACK_SIZE
	.align		4
.L_17:
        /*006c*/ 	.byte	0x04, 0x12
        /*006e*/ 	.short	(.L_19 - .L_18)
	.align		4
.L_18:
        /*0070*/ 	.word	index@(_Z8solve_UxPfS_iiii)
        /*0074*/ 	.word	0x00000000


	//----- nvinfo : EIATTR_MIN_STACK_SIZE
	.align		4
.L_19:
        /*0078*/ 	.byte	0x04, 0x12
        /*007a*/ 	.short	(.L_21 - .L_20)
	.align		4
.L_20:
        /*007c*/ 	.word	index@(_Z8solve_LxPfS_iiii)
        /*0080*/ 	.word	0x00000000


	//----- nvinfo : EIATTR_MIN_STACK_SIZE
	.align		4
.L_21:
        /*0084*/ 	.byte	0x04, 0x12
        /*0086*/ 	.short	(.L_23 - .L_22)
	.align		4
.L_22:
        /*0088*/ 	.word	index@(_Z16LU_factorizationPfS_iiii)
        /*008c*/ 	.word	0x00000000
.L_23:


//--------------------- .nv.compat                --------------------------
	.section	.nv.compat,"",@"SHT_CUDA_COMPAT_INFO"
	.align	4
        /*0000*/ 	.byte	0x02, 0x09, 0x00, 0x00, 0x02, 0x02, 0x01, 0x00, 0x02, 0x05, 0x05, 0x00, 0x03, 0x07, 0x01, 0x01
        /*0010*/ 	.byte	0x02, 0x03, 0x00, 0x00, 0x02, 0x06, 0x01, 0x00, 0x04, 0x0b, 0x08, 0x00, 0x01, 0x00, 0x00, 0x00
        /*0020*/ 	.byte	0x00, 0x00, 0x00, 0x00


//--------------------- .nv.info._Z8solve_UxPfS_iiii --------------------------
	.section	.nv.info._Z8solve_UxPfS_iiii,"",@"SHT_CUDA_INFO"
	.sectionflags	@""
	.align	4


	//----- nvinfo : EIATTR_CUDA_API_VERSION
	.align		4
        /*0000*/ 	.byte	0x04, 0x37
        /*0002*/ 	.short	(.L_25 - .L_24)
.L_24:
        /*0004*/ 	.word	0x00000082


	//----- nvinfo : EIATTR_KPARAM_INFO
	.align		4
.L_25:
        /*0008*/ 	.byte	0x04, 0x17
        /*000a*/ 	.short	(.L_27 - .L_26)
.L_26:
        /*000c*/ 	.word	0x00000000
        /*0010*/ 	.short	0x0005
        /*0012*/ 	.short	0x001c
        /*0014*/ 	.byte	0x00, 0xf0, 0x11, 0x00


	//----- nvinfo : EIATTR_KPARAM_INFO
	.align		4
.L_27:
        /*0018*/ 	.byte	0x04, 0x17
        /*001a*/ 	.short	(.L_29 - .L_28)
.L_28:
        /*001c*/ 	.word	0x00000000
        /*0020*/ 	.short	0x0004
        /*0022*/ 	.short	0x0018
        /*0024*/ 	.byte	0x00, 0xf0, 0x11, 0x00


	//----- nvinfo : EIATTR_KPARAM_INFO
	.align		4
.L_29:
        /*0028*/ 	.byte	0x04, 0x17
        /*002a*/ 	.short	(.L_31 - .L_30)
.L_30:
        /*002c*/ 	.word	0x00000000
        /*0030*/ 	.short	0x0003
        /*0032*/ 	.short	0x0014
        /*0034*/ 	.byte	0x00, 0xf0, 0x11, 0x00


	//----- nvinfo : EIATTR_KPARAM_INFO
	.align		4
.L_31:
        /*0038*/ 	.byte	0x04, 0x17
        /*003a*/ 	.short	(.L_33 - .L_32)
.L_32:
        /*003c*/ 	.word	0x00000000
        /*0040*/ 	.short	0x0002
        /*0042*/ 	.short	0x0010
        /*0044*/ 	.byte	0x00, 0xf0, 0x11, 0x00


	//----- nvinfo : EIATTR_KPARAM_INFO
	.align		4
.L_33:
        /*0048*/ 	.byte	0x04, 0x17
        /*004a*/ 	.short	(.L_35 - .L_34)
.L_34:
        /*004c*/ 	.word	0x00000000
        /*0050*/ 	.short	0x0001
        /*0052*/ 	.short	0x0008
        /*0054*/ 	.byte	0x00, 0xf5, 0x21, 0x00


	//----- nvinfo : EIATTR_KPARAM_INFO
	.align		4
.L_35:
        /*0058*/ 	.byte	0x04, 0x17
        /*005a*/ 	.short	(.L_37 - .L_36)
.L_36:
        /*005c*/ 	.word	0x00000000
        /*0060*/ 	.short	0x0000
        /*0062*/ 	.short	0x0000
        /*0064*/ 	.byte	0x00, 0xf5, 0x21, 0x00


	//----- nvinfo : EIATTR_SPARSE_MMA_MASK
	.align		4
.L_37:
        /*0068*/ 	.byte	0x03, 0x50
        /*006a*/ 	.short	0x0000


	//----- nvinfo : EIATTR_MAXREG_COUNT
	.align		4
        /*006c*/ 	.byte	0x03, 0x1b
        /*006e*/ 	.short	0x00ff


	//----- nvinfo : EIATTR_MERCURY_ISA_VERSION
	.align		4
        /*0070*/ 	.byte	0x03, 0x5f
        /*0072*/ 	.short	0x0101


	//----- nvinfo : EIATTR_VRC_CTA_INIT_COUNT
	.align		4
        /*0074*/ 	.byte	0x02, 0x4a
	.zero		1
	.zero		1


	//----- nvinfo : EIATTR_EXIT_INSTR_OFFSETS
	.align		4
        /*0078*/ 	.byte	0x04, 0x1c
        /*007a*/ 	.short	(.L_39 - .L_38)


	//   ....[0]....
.L_38:
        /*007c*/ 	.word	0x000000c0


	//   ....[1]....
        /*0080*/ 	.word	0x00000100


	//   ....[2]....
        /*0084*/ 	.word	0x000002f0


	//----- nvinfo : EIATTR_CRS_STACK_SIZE
	.align		4
.L_39:
        /*0088*/ 	.byte	0x04, 0x1e
        /*008a*/ 	.short	(.L_41 - .L_40)
.L_40:
        /*008c*/ 	.word	0x00000000


	//----- nvinfo : EIATTR_CBANK_PARAM_SIZE
	.align		4
.L_41:
        /*0090*/ 	.byte	0x03, 0x19
        /*0092*/ 	.short	0x0020


	//----- nvinfo : EIATTR_PARAM_CBANK
	.align		4
        /*0094*/ 	.byte	0x04, 0x0a
        /*0096*/ 	.short	(.L_43 - .L_42)
	.align		4
.L_42:
        /*0098*/ 	.word	index@(.nv.constant0._Z8solve_UxPfS_iiii)
        /*009c*/ 	.short	0x0380
        /*009e*/ 	.short	0x0020


	//----- nvinfo : EIATTR_SW_WAR
	.align		4
.L_43:
        /*00a0*/ 	.byte	0x04, 0x36
        /*00a2*/ 	.short	(.L_45 - .L_44)
.L_44:
        /*00a4*/ 	.word	0x00000008
.L_45:


//--------------------- .nv.info._Z8solve_LxPfS_iiii --------------------------
	.section	.nv.info._Z8solve_LxPfS_iiii,"",@"SHT_CUDA_INFO"
	.sectionflags	@""
	.align	4


	//----- nvinfo : EIATTR_CUDA_API_VERSION
	.align		4
        /*0000*/ 	.byte	0x04, 0x37
        /*0002*/ 	.short	(.L_47 - .L_46)
.L_46:
        /*0004*/ 	.word	0x00000082


	//----- nvinfo : EIATTR_KPARAM_INFO
	.align		4
.L_47:
        /*0008*/ 	.byte	0x04, 0x17
        /*000a*/ 	.short	(.L_49 - .L_48)
.L_48:
        /*000c*/ 	.word	0x00000000
        /*0010*/ 	.short	0x0005
        /*0012*/ 	.short	0x001c
        /*0014*/ 	.byte	0x00, 0xf0, 0x11, 0x00


	//----- nvinfo : EIATTR_KPARAM_INFO
	.align		4
.L_49:
        /*0018*/ 	.byte	0x04, 0x17
        /*001a*/ 	.short	(.L_51 - .L_50)
.L_50:
        /*001c*/ 	.word	0x00000000
        /*0020*/ 	.short	0x0004
        /*0022*/ 	.short	0x0018
        /*0024*/ 	.byte	0x00, 0xf0, 0x11, 0x00


	//----- nvinfo : EIATTR_KPARAM_INFO
	.align		4
.L_51:
        /*0028*/ 	.byte	0x04, 0x17
        /*002a*/ 	.short	(.L_53 - .L_52)
.L_52:
        /*002c*/ 	.word	0x00000000
        /*0030*/ 	.short	0x0003
        /*0032*/ 	.short	0x0014
        /*0034*/ 	.byte	0x00, 0xf0, 0x11, 0x00


	//----- nvinfo : EIATTR_KPARAM_INFO
	.align		4
.L_53:
        /*0038*/ 	.byte	0x04, 0x17
        /*003a*/ 	.short	(.L_55 - .L_54)
.L_54:
        /*003c*/ 	.word	0x00000000
        /*0040*/ 	.short	0x0002
        /*0042*/ 	.short	0x0010
        /*0044*/ 	.byte	0x00, 0xf0, 0x11, 0x00


	//----- nvinfo : EIATTR_KPARAM_INFO
	.align		4
.L_55:
        /*0048*/ 	.byte	0x04, 0x17
        /*004a*/ 	.short	(.L_57 - .L_56)
.L_56:
        /*004c*/ 	.word	0x00000000
        /*0050*/ 	.short	0x0001
        /*0052*/ 	.short	0x0008
        /*0054*/ 	.byte	0x00, 0xf5, 0x21, 0x00


	//----- nvinfo : EIATTR_KPARAM_INFO
	.align		4
.L_57:
        /*0058*/ 	.byte	0x04, 0x17
        /*005a*/ 	.short	(.L_59 - .L_58)
.L_58:
        /*005c*/ 	.word	0x00000000
        /*0060*/ 	.short	0x0000
        /*0062*/ 	.short	0x0000
        /*0064*/ 	.byte	0x00, 0xf5, 0x21, 0x00


	//----- nvinfo : EIATTR_SPARSE_MMA_MASK
	.align		4
.L_59:
        /*0068*/ 	.byte	0x03, 0x50
        /*006a*/ 	.short	0x0000


	//----- nvinfo : EIATTR_MAXREG_COUNT
	.align		4
        /*006c*/ 	.byte	0x03, 0x1b
        /*006e*/ 	.short	0x00ff


	//----- nvinfo : EIATTR_MERCURY_ISA_VERSION
	.align		4
        /*0070*/ 	.byte	0x03, 0x5f
        /*0072*/ 	.short	0x0101


	//----- nvinfo : EIATTR_VRC_CTA_INIT_COUNT
	.align		4
        /*0074*/ 	.byte	0x02, 0x4a
	.zero		1
	.zero		1


	//----- nvinfo : EIATTR_EXIT_INSTR_OFFSETS
	.align		4
        /*0078*/ 	.byte	0x04, 0x1c
        /*007a*/ 	.short	(.L_61 - .L_60)


	//   ....[0]....
.L_60:
        /*007c*/ 	.word	0x000000c0


	//   ....[1]....
        /*0080*/ 	.word	0x00000100


	//   ....[2]....
        /*0084*/ 	.word	0x000002f0


	//----- nvinfo : EIATTR_CRS_STACK_SIZE
	.align		4
.L_61:
        /*0088*/ 	.byte	0x04, 0x1e
        /*008a*/ 	.short	(.L_63 - .L_62)
.L_62:
        /*008c*/ 	.word	0x00000000


	//----- nvinfo : EIATTR_CBANK_PARAM_SIZE
	.align		4
.L_63:
        /*0090*/ 	.byte	0x03, 0x19
        /*0092*/ 	.short	0x0020


	//----- nvinfo : EIATTR_PARAM_CBANK
	.align		4
        /*0094*/ 	.byte	0x04, 0x0a
        /*0096*/ 	.short	(.L_65 - .L_64)
	.align		4
.L_64:
        /*0098*/ 	.word	index@(.nv.constant0._Z8solve_LxPfS_iiii)
        /*009c*/ 	.short	0x0380
        /*009e*/ 	.short	0x0020


	//----- nvinfo : EIATTR_SW_WAR
	.align		4
.L_65:
        /*00a0*/ 	.byte	0x04, 0x36
        /*00a2*/ 	.short	(.L_67 - .L_66)
.L_66:
        /*00a4*/ 	.word	0x00000008
.L_67:


//--------------------- .nv.info._Z16LU_factorizationPfS_iiii --------------------------
	.section	.nv.info._Z16LU_factorizationPfS_iiii,"",@"SHT_CUDA_INFO"
	.sectionflags	@""
	.align	4


	//----- nvinfo : EIATTR_CUDA_API_VERSION
	.align		4
        /*0000*/ 	.byte	0x04, 0x37
        /*0002*/ 	.short	(.L_69 - .L_68)
.L_68:
        /*0004*/ 	.word	0x00000082


	//----- nvinfo : EIATTR_KPARAM_INFO
	.align		4
.L_69:
        /*0008*/ 	.byte	0x04, 0x17
        /*000a*/ 	.short	(.L_71 - .L_70)
.L_70:
        /*000c*/ 	.word	0x00000000
        /*0010*/ 	.short	0x0005
        /*0012*/ 	.short	0x001c
        /*0014*/ 	.byte	0x00, 0xf0, 0x11, 0x00


	//----- nvinfo : EIATTR_KPARAM_INFO
	.align		4
.L_71:
        /*0018*/ 	.byte	0x04, 0x17
        /*001a*/ 	.short	(.L_73 - .L_72)
.L_72:
        /*001c*/ 	.word	0x00000000
        /*0020*/ 	.short	0x0004
        /*0022*/ 	.short	0x0018
        /*0024*/ 	.byte	0x00, 0xf0, 0x11, 0x00


	//----- nvinfo : EIATTR_KPARAM_INFO
	.align		4
.L_73:
        /*0028*/ 	.byte	0x04, 0x17
        /*002a*/ 	.short	(.L_75 - .L_74)
.L_74:
        /*002c*/ 	.word	0x00000000
        /*0030*/ 	.short	0x0003
        /*0032*/ 	.short	0x0014
        /*0034*/ 	.byte	0x00, 0xf0, 0x11, 0x00


	//----- nvinfo : EIATTR_KPARAM_INFO
	.align		4
.L_75:
        /*0038*/ 	.byte	0x04, 0x17
        /*003a*/ 	.short	(.L_77 - .L_76)
.L_76:
        /*003c*/ 	.word	0x00000000
        /*0040*/ 	.short	0x0002
        /*0042*/ 	.short	0x0010
        /*0044*/ 	.byte	0x00, 0xf0, 0x11, 0x00


	//----- nvinfo : EIATTR_KPARAM_INFO
	.align		4
.L_77:
        /*0048*/ 	.byte	0x04, 0x17
        /*004a*/ 	.short	(.L_79 - .L_78)
.L_78:
        /*004c*/ 	.word	0x00000000
        /*0050*/ 	.short	0x0001
        /*0052*/ 	.short	0x0008
        /*0054*/ 	.byte	0x00, 0xf5, 0x21, 0x00


	//----- nvinfo : EIATTR_KPARAM_INFO
	.align		4
.L_79:
        /*0058*/ 	.byte	0x04, 0x17
        /*005a*/ 	.short	(.L_81 - .L_80)
.L_80:
        /*005c*/ 	.word	0x00000000
        /*0060*/ 	.short	0x0000
        /*0062*/ 	.short	0x0000
        /*0064*/ 	.byte	0x00, 0xf5, 0x21, 0x00


	//----- nvinfo : EIATTR_SPARSE_MMA_MASK
	.align		4
.L_81:
        /*0068*/ 	.byte	0x03, 0x50
        /*006a*/ 	.short	0x0000


	//----- nvinfo : EIATTR_MAXREG_COUNT
	.align		4
        /*006c*/ 	.byte	0x03, 0x1b
        /*006e*/ 	.short	0x00ff


	//----- nvinfo : EIATTR_MERCURY_ISA_VERSION
	.align		4
        /*0070*/ 	.byte	0x03, 0x5f
        /*0072*/ 	.short	0x0101


	//----- nvinfo : EIATTR_VRC_CTA_INIT_COUNT
	.align		4
        /*0074*/ 	.byte	0x02, 0x4a
	.zero		1
	.zero		1


	//----- nvinfo : EIATTR_EXIT_INSTR_OFFSETS
	.align		4
        /*0078*/ 	.byte	0x04, 0x1c
        /*007a*/ 	.short	(.L_83 - .L_82)


	//   ....[0]....
.L_82:
        /*007c*/ 	.word	0x000000c0


	//   ....[1]....
        /*0080*/ 	.word	0x00000100


	//   ....[2]....
        /*0084*/ 	.word	0x00000460


	//----- nvinfo : EIATTR_CRS_STACK_SIZE
	.align		4
.L_83:
        /*0088*/ 	.byte	0x04, 0x1e
        /*008a*/ 	.short	(.L_85 - .L_84)
.L_84:
        /*008c*/ 	.word	0x00000000


	//----- nvinfo : EIATTR_CBANK_PARAM_SIZE
	.align		4
.L_85:
        /*0090*/ 	.byte	0x03, 0x19
        /*0092*/ 	.short	0x0020


	//----- nvinfo : EIATTR_PARAM_CBANK
	.align		4
        /*0094*/ 	.byte	0x04, 0x0a
        /*0096*/ 	.short	(.L_87 - .L_86)
	.align		4
.L_86:
        /*0098*/ 	.word	index@(.nv.constant0._Z16LU_factorizationPfS_iiii)
        /*009c*/ 	.short	0x0380
        /*009e*/ 	.short	0x0020


	//----- nvinfo : EIATTR_SW_WAR
	.align		4
.L_87:
        /*00a0*/ 	.byte	0x04, 0x36
        /*00a2*/ 	.short	(.L_89 - .L_88)
.L_88:
        /*00a4*/ 	.word	0x00000008
.L_89:


//--------------------- .nv.callgraph             --------------------------
	.section	.nv.callgraph,"",@"SHT_CUDA_CALLGRAPH"
	.align	4
	.sectionentsize	8
	.align		4
        /*0000*/ 	.word	0x00000000
	.align		4
        /*0004*/ 	.word	0xffffffff
	.align		4
        /*0008*/ 	.word	0x00000000
	.align		4
        /*000c*/ 	.word	0xfffffffe
	.align		4
        /*0010*/ 	.word	0x00000000
	.align		4
        /*0014*/ 	.word	0xfffffffd
	.align		4
        /*0018*/ 	.word	0x00000000
	.align		4
        /*001c*/ 	.word	0xfffffffc


//--------------------- .text._Z8solve_UxPfS_iiii --------------------------
	.section	.text._Z8solve_UxPfS_iiii,"ax",@progbits
	.align	128
        .global         _Z8solve_UxPfS_iiii
        .type           _Z8solve_UxPfS_iiii,@function
        .size           _Z8solve_UxPfS_iiii,(.L_x_46 - _Z8solve_UxPfS_iiii)
        .other          _Z8solve_UxPfS_iiii,@"STO_CUDA_ENTRY STV_DEFAULT"
_Z8solve_UxPfS_iiii:
.text._Z8solve_UxPfS_iiii:
[----:B------:R-:W-:Y:S01]  /*0000*/  LDC R1, c[0x0][0x37c] ;  /* 0x0000df00ff017b82 */ /* 0x000fe20000000800 */
[----:B------:R-:W0:Y:S07]  /*0010*/  S2R R2, SR_TID.Y ;  /* 0x0000000000027919 */ /* 0x000e2e0000002200 */
[----:B------:R-:W1:Y:S01]  /*0020*/  LDC R0, c[0x0][0x360] ;  /* 0x0000d800ff007b82 */ /* 0x000e620000000800 */
[----:B------:R-:W2:Y:S01]  /*0030*/  LDCU.64 UR6, c[0x0][0x390] ;  /* 0x00007200ff0677ac */ /* 0x000ea20008000a00 */
[----:B------:R-:W1:Y:S06]  /*0040*/  S2R R3, SR_TID.X ;  /* 0x0000000000037919 */ /* 0x000e6c0000002100 */
[----:B------:R-:W0:Y:S08]  /*0050*/  S2UR UR5, SR_CTAID.Y ;  /* 0x00000000000579c3 */ /* 0x000e300000002600 */
[----:B------:R-:W0:Y:S08]  /*0060*/  LDC R13, c[0x0][0x364] ;  /* 0x0000d900ff0d7b82 */ /* 0x000e300000000800 */
[----:B------:R-:W1:Y:S01]  /*0070*/  S2UR UR4, SR_CTAID.X ;  /* 0x00000000000479c3 */ /* 0x000e620000002500 */
[----:B0-----:R-:W-:-:S05]  /*0080*/  IMAD R13, R13, UR5, R2 ;  /* 0x000000050d0d7c24 */ /* 0x001fca000f8e0202 */
[----:B--2---:R-:W-:Y:S01]  /*0090*/  ISETP.GE.AND P0, PT, R13, UR6, PT ;  /* 0x000000060d007c0c */ /* 0x004fe2000bf06270 */
[----:B-1----:R-:W-:-:S05]  /*00a0*/  IMAD R0, R0, UR4, R3 ;  /* 0x0000000400007c24 */ /* 0x002fca000f8e0203 */
[----:B------:R-:W-:-:S13]  /*00b0*/  ISETP.GE.OR P0, PT, R0, UR7, P0 ;  /* 0x0000000700007c0c */ /* 0x000fda0008706670 */
[----:B------:R-:W-:Y:S05]  /*00c0*/  @P0 EXIT ;  /* 0x000000000000094d */ /* 0x000fea0003800000 */
[----:B------:R-:W0:Y:S02]  /*00d0*/  LDC.64 R8, c[0x0][0x398] ;  /* 0x0000e600ff087b82 */ /* 0x000e240000000a00 */
[----:B0-----:R-:W-:-:S04]  /*00e0*/  ISETP.GT.AND P0, PT, R0, R9, PT ;  /* 0x000000090000720c */ /* 0x001fc80003f04270 */
[----:B------:R-:W-:-:S13]  /*00f0*/  ISETP.GE.OR P0, PT, R13, R8, P0 ;  /* 0x000000080d00720c */ /* 0x000fda0000706670 */
[----:B------:R-:W-:Y:S05]  /*0100*/  @P0 EXIT ;  /* 0x000000000000094d */ /* 0x000fea0003800000 */
[----:B------:R-:W0:Y:S01]  /*0110*/  LDC.64 R4, c[0x0][0x380] ;  /* 0x0000e000ff047b82 */ /* 0x000e220000000a00 */
[----:B------:R-:W1:Y:S01]  /*0120*/  LDCU.64 UR4, c[0x0][0x358] ;  /* 0x00006b00ff0477ac */ /* 0x000e620008000a00 */
[C-C-:B------:R-:W-:Y:S02]  /*0130*/  IMAD R11, R8.reuse, UR7, R9.reuse ;  /* 0x00000007080b7c24 */ /* 0x140fe4000f8e0209 */
[----:B------:R-:W-:Y:S02]  /*0140*/  IMAD R7, R8, UR7, R0 ;  /* 0x0000000708077c24 */ /* 0x000fe4000f8e0200 */
[----:B------:R-:W-:Y:S02]  /*0150*/  IMAD R9, R13, UR7, R9 ;  /* 0x000000070d097c24 */ /* 0x000fe4000f8e0209 */
[----:B0-----:R-:W-:-:S05]  /*0160*/  IMAD.WIDE R10, R11, 0x4, R4 ;  /* 0x000000040b0a7825 */ /* 0x001fca00078e0204 */
[----:B-1----:R-:W2:Y:S01]  /*0170*/  LDG.E R3, desc[UR4][R10.64] ;  /* 0x000000040a037981 */ /* 0x002ea2000c1e1900 */
[----:B------:R-:W-:-:S04]  /*0180*/  IMAD.WIDE R6, R7, 0x4, R4 ;  /* 0x0000000407067825 */ /* 0x000fc800078e0204 */
[----:B------:R-:W-:Y:S02]  /*0190*/  IMAD.WIDE R8, R9, 0x4, R4 ;  /* 0x0000000409087825 */ /* 0x000fe400078e0204 */
[----:B------:R-:W3:Y:S04]  /*01a0*/  LDG.E R6, desc[UR4][R6.64] ;  /* 0x0000000406067981 */ /* 0x000ee8000c1e1900 */
[----:B------:R-:W3:Y:S01]  /*01b0*/  LDG.E R9, desc[UR4][R8.64] ;  /* 0x0000000408097981 */ /* 0x000ee2000c1e1900 */
[----:B------:R-:W-:-:S04]  /*01c0*/  IMAD R13, R13, UR7, R0 ;  /* 0x000000070d0d7c24 */ /* 0x000fc8000f8e0200 */
[----:B------:R-:W-:-:S05]  /*01d0*/  IMAD.WIDE R4, R13, 0x4, R4 ;  /* 0x000000040d047825 */ /* 0x000fca00078e0204 */
[----:B------:R0:W5:Y:S01]  /*01e0*/  LDG.E R2, desc[UR4][R4.64] ;  /* 0x0000000404027981 */ /* 0x000162000c1e1900 */
[----:B------:R-:W-:Y:S01]  /*01f0*/  BSSY.RECONVERGENT B0, `(.L_x_0) ;  /* 0x000000d000007945 */ /* 0x000fe20003800200 */
[----:B--2---:R-:W1:Y:S01]  /*0200*/  MUFU.RCP R12, R3 ;  /* 0x00000003000c7308 */ /* 0x004e620000001000 */
[----:B---3--:R-:W-:-:S07]  /*0210*/  FMUL R0, R6, R9 ;  /* 0x0000000906007220 */ /* 0x008fce0000400000 */
[----:B------:R-:W2:Y:S01]  /*0220*/  FCHK P0, R0, R3 ;  /* 0x0000000300007302 */ /* 0x000ea20000000000 */
[----:B-1----:R-:W-:-:S04]  /*0230*/  FFMA R11, -R3, R12, 1 ;  /* 0x3f800000030b7423 */ /* 0x002fc8000000010c */
[----:B------:R-:W-:-:S04]  /*0240*/  FFMA R11, R12, R11, R12 ;  /* 0x0000000b0c0b7223 */ /* 0x000fc8000000000c */
[----:B------:R-:W-:-:S04]  /*0250*/  FFMA R10, R0, R11, RZ ;  /* 0x0000000b000a7223 */ /* 0x000fc800000000ff */
[----:B------:R-:W-:-:S04]  /*0260*/  FFMA R6, -R3, R10, R0 ;  /* 0x0000000a03067223 */ /* 0x000fc80000000100 */
[----:B------:R-:W-:Y:S01]  /*0270*/  FFMA R11, R11, R6, R10 ;  /* 0x000000060b0b7223 */ /* 0x000fe2000000000a */
[----:B0-2---:R-:W-:Y:S06]  /*0280*/  @!P0 BRA `(.L_x_1) ;  /* 0x00000000000c8947 */ /* 0x005fec0003800000 */
[----:B------:R-:W-:-:S07]  /*0290*/  MOV R6, 0x2b0 ;  /* 0x000002b000067802 */ /* 0x000fce0000000f00 */
[----:B-----5:R-:W-:Y:S05]  /*02a0*/  CALL.REL.NOINC `($__internal_0_$__cuda_sm3x_div_rn_noftz_f32_slowpath) ;  /* 0x0000000000147944 */ /* 0x020fea0003c00000 */
[----:B------:R-:W-:-:S07]  /*02b0*/  IMAD.MOV.U32 R11, RZ, RZ, R0 ;  /* 0x000000ffff0b7224 */ /* 0x000fce00078e0000 */
.L_x_1:
[----:B------:R-:W-:Y:S05]  /*02c0*/  BSYNC.RECONVERGENT B0 ;  /* 0x0000000000007941 */ /* 0x000fea0003800200 */
.L_x_0:
[----:B-----5:R-:W-:-:S05]  /*02d0*/  FADD R11, R2, -R11 ;  /* 0x8000000b020b7221 */ /* 0x020fca0000000000 */
[----:B------:R-:W-:Y:S01]  /*02e0*/  STG.E desc[UR4][R4.64], R11 ;  /* 0x0000000b04007986 */ /* 0x000fe2000c101904 */
[----:B------:R-:W-:Y:S05]  /*02f0*/  EXIT ;  /* 0x000000000000794d */ /* 0x000fea0003800000 */
        .weak           $__internal_0_$__cuda_sm3x_div_rn_noftz_f32_slowpath
        .type           $__internal_0_$__cuda_sm3x_div_rn_noftz_f32_slowpath,@function
        .size           $__internal_0_$__cuda_sm3x_div_rn_noftz_f32_slowpath,(.L_x_46 - $__internal_0_$__cuda_sm3x_div_rn_noftz_f32_slowpath)
$__internal_0_$__cuda_sm3x_div_rn_noftz_f32_slowpath:
[--C-:B------:R-:W-:Y:S01]  /*0300*/  SHF.R.U32.HI R8, RZ, 0x17, R3.reuse ;  /* 0x00000017ff087819 */ /* 0x100fe20000011603 */
[----:B------:R-:W-:Y:S01]  /*0310*/  BSSY.RECONVERGENT B1, `(.L_x_2) ;  /* 0x0000064000017945 */ /* 0x000fe20003800200 */
[--C-:B------:R-:W-:Y:S01]  /*0320*/  SHF.R.U32.HI R7, RZ, 0x17, R0.reuse ;  /* 0x00000017ff077819 */ /* 0x100fe20000011600 */
[----:B------:R-:W-:Y:S01]  /*0330*/  IMAD.MOV.U32 R10, RZ, RZ, R0 ;  /* 0x000000ffff0a7224 */ /* 0x000fe200078e0000 */
[----:B------:R-:W-:Y:S01]  /*0340*/  LOP3.LUT R9, R8, 0xff, RZ, 0xc0, !PT ;  /* 0x000000ff08097812 */ /* 0x000fe200078ec0ff */
[----:B------:R-:W-:Y:S01]  /*0350*/  IMAD.MOV.U32 R11, RZ, RZ, R3 ;  /* 0x000000ffff0b7224 */ /* 0x000fe200078e0003 */
[----:B------:R-:W-:-:S03]  /*0360*/  LOP3.LUT R8, R7, 0xff, RZ, 0xc0, !PT ;  /* 0x000000ff07087812 */ /* 0x000fc600078ec0ff */
[----:B------:R-:W-:Y:S02]  /*0370*/  VIADD R13, R9, 0xffffffff ;  /* 0xffffffff090d7836 */ /* 0x000fe40000000000 */
[----:B------:R-:W-:-:S03]  /*0380*/  VIADD R12, R8, 0xffffffff ;  /* 0xffffffff080c7836 */ /* 0x000fc60000000000 */
[----:B------:R-:W-:-:S04]  /*0390*/  ISETP.GT.U32.AND P0, PT, R13, 0xfd, PT ;  /* 0x000000fd0d00780c */ /* 0x000fc80003f04070 */
[----:B------:R-:W-:-:S13]  /*03a0*/  ISETP.GT.U32.OR P0, PT, R12, 0xfd, P0 ;  /* 0x000000fd0c00780c */ /* 0x000fda0000704470 */
[----:B------:R-:W-:Y:S01]  /*03b0*/  @!P0 IMAD.MOV.U32 R7, RZ, RZ, RZ ;  /* 0x000000ffff078224 */ /* 0x000fe200078e00ff */
[----:B------:R-:W-:Y:S06]  /*03c0*/  @!P0 BRA `(.L_x_3) ;  /* 0x00000000005c8947 */ /* 0x000fec0003800000 */
[----:B------:R-:W-:Y:S02]  /*03d0*/  FSETP.GTU.FTZ.AND P0, PT, |R0|, +INF , PT ;  /* 0x7f8000000000780b */ /* 0x000fe40003f1c200 */
[----:B------:R-:W-:-:S04]  /*03e0*/  FSETP.GTU.FTZ.AND P1, PT, |R3|, +INF , PT ;  /* 0x7f8000000300780b */ /* 0x000fc80003f3c200 */
[----:B------:R-:W-:-:S13]  /*03f0*/  PLOP3.LUT P0, PT, P0, P1, PT, 0xf8, 0x8f ;  /* 0x00000000008f781c */ /* 0x000fda0000703f70 */
[----:B------:R-:W-:Y:S05]  /*0400*/  @P0 BRA `(.L_x_4) ;  /* 0x00000004004c0947 */ /* 0x000fea0003800000 */
[----:B------:R-:W-:-:S13]  /*0410*/  LOP3.LUT P0, RZ, R11, 0x7fffffff, R10, 0xc8, !PT ;  /* 0x7fffffff0bff7812 */ /* 0x000fda000780c80a */
[----:B------:R-:W-:Y:S05]  /*0420*/  @!P0 BRA `(.L_x_5) ;  /* 0x00000004003c8947 */ /* 0x000fea0003800000 */
[C---:B------:R-:W-:Y:S02]  /*0430*/  FSETP.NEU.FTZ.AND P2, PT, |R0|.reuse, +INF , PT ;  /* 0x7f8000000000780b */ /* 0x040fe40003f5d200 */
[----:B------:R-:W-:Y:S02]  /*0440*/  FSETP.NEU.FTZ.AND P1, PT, |R3|, +INF , PT ;  /* 0x7f8000000300780b */ /* 0x000fe40003f3d200 */
[----:B------:R-:W-:-:S11]  /*0450*/  FSETP.NEU.FTZ.AND P0, PT, |R0|, +INF , PT ;  /* 0x7f8000000000780b */ /* 0x000fd60003f1d200 */
[----:B------:R-:W-:Y:S05]  /*0460*/  @!P1 BRA !P2, `(.L_x_5) ;  /* 0x00000004002c9947 */ /* 0x000fea0005000000 */
[----:B------:R-:W-:-:S04]  /*0470*/  LOP3.LUT P2, RZ, R10, 0x7fffffff, RZ, 0xc0, !PT ;  /* 0x7fffffff0aff7812 */ /* 0x000fc8000784c0ff */
[----:B------:R-:W-:-:S13]  /*0480*/  PLOP3.LUT P1, PT, P1, P2, PT, 0x2f, 0xf2 ;  /* 0x0000000000f2781c */ /* 0x000fda0000f24577 */
[----:B------:R-:W-:Y:S05]  /*0490*/  @P1 BRA `(.L_x_6) ;  /* 0x0000000400181947 */ /* 0x000fea0003800000 */
[----:B------:R-:W-:-:S04]  /*04a0*/  LOP3.LUT P1, RZ, R11, 0x7fffffff, RZ, 0xc0, !PT ;  /* 0x7fffffff0bff7812 */ /* 0x000fc8000782c0ff */
[----:B------:R-:W-:-:S13]  /*04b0*/  PLOP3.LUT P0, PT, P0, P1, PT, 0x2f, 0xf2 ;  /* 0x0000000000f2781c */ /* 0x000fda0000702577 */
[----:B------:R-:W-:Y:S05]  /*04c0*/  @P0 BRA `(.L_x_7) ;  /* 0x0000000400000947 */ /* 0x000fea0003800000 */
[----:B------:R-:W-:Y:S02]  /*04d0*/  ISETP.GE.AND P0, PT, R12, RZ, PT ;  /* 0x000000ff0c00720c */ /* 0x000fe40003f06270 */
[----:B------:R-:W-:-:S11]  /*04e0*/  ISETP.GE.AND P1, PT, R13, RZ, PT ;  /* 0x000000ff0d00720c */ /* 0x000fd60003f26270 */
[----:B------:R-:W-:Y:S02]  /*04f0*/  @P0 IMAD.MOV.U32 R7, RZ, RZ, RZ ;  /* 0x000000ffff070224 */ /* 0x000fe400078e00ff */
[----:B------:R-:W-:Y:S01]  /*0500*/  @!P0 FFMA R10, R0, 1.84467440737095516160e+19, RZ ;  /* 0x5f800000000a8823 */ /* 0x000fe200000000ff */
[----:B------:R-:W-:Y:S02]  /*0510*/  @!P0 IMAD.MOV.U32 R7, RZ, RZ, -0x40 ;  /* 0xffffffc0ff078424 */ /* 0x000fe400078e00ff */
[----:B------:R-:W-:Y:S02]  /*0520*/  @!P1 FFMA R11, R3, 1.84467440737095516160e+19, RZ ;  /* 0x5f800000030b9823 */ /* 0x000fe400000000ff */
[----:B------:R-:W-:-:S07]  /*0530*/  @!P1 VIADD R7, R7, 0x40 ;  /* 0x0000004007079836 */ /* 0x000fce0000000000 */
.L_x_3:
[----:B------:R-:W-:Y:S01]  /*0540*/  LEA R0, R9, 0xc0800000, 0x17 ;  /* 0xc080000009007811 */ /* 0x000fe200078eb8ff */
[----:B------:R-:W-:Y:S01]  /*0550*/  VIADD R8, R8, 0xffffff81 ;  /* 0xffffff8108087836 */ /* 0x000fe20000000000 */
[----:B------:R-:W-:Y:S03]  /*0560*/  BSSY.RECONVERGENT B2, `(.L_x_8) ;  /* 0x0000035000027945 */ /* 0x000fe60003800200 */
[----:B------:R-:W-:Y:S02]  /*0570*/  IMAD.IADD R11, R11, 0x1, -R0 ;  /* 0x000000010b0b7824 */ /* 0x000fe400078e0a00 */
[C---:B------:R-:W-:Y:S01]  /*0580*/  IMAD R0, R8.reuse, -0x800000, R10 ;  /* 0xff80000008007824 */ /* 0x040fe200078e020a */
[----:B------:R-:W-:Y:S01]  /*0590*/  IADD3 R8, PT, PT, R8, 0x7f, -R9 ;  /* 0x0000007f08087810 */ /* 0x000fe20007ffe809 */
[----:B------:R-:W0:Y:S01]  /*05a0*/  MUFU.RCP R3, R11 ;  /* 0x0000000b00037308 */ /* 0x000e220000001000 */
[----:B------:R-:W-:-:S03]  /*05b0*/  FADD.FTZ R13, -R11, -RZ ;  /* 0x800000ff0b0d7221 */ /* 0x000fc60000010100 */
[----:B------:R-:W-:Y:S02]  /*05c0*/  IMAD.IADD R8, R8, 0x1, R7 ;  /* 0x0000000108087824 */ /* 0x000fe400078e0207 */
[----:B0-----:R-:W-:-:S04]  /*05d0*/  FFMA R12, R3, R13, 1 ;  /* 0x3f800000030c7423 */ /* 0x001fc8000000000d */
[----:B------:R-:W-:-:S04]  /*05e0*/  FFMA R12, R3, R12, R3 ;  /* 0x0000000c030c7223 */ /* 0x000fc80000000003 */
[----:B------:R-:W-:-:S04]  /*05f0*/  FFMA R3, R0, R12, RZ ;  /* 0x0000000c00037223 */ /* 0x000fc800000000ff */
[----:B------:R-:W-:-:S04]  /*0600*/  FFMA R10, R13, R3, R0 ;  /* 0x000000030d0a7223 */ /* 0x000fc80000000000 */
[----:B------:R-:W-:-:S04]  /*0610*/  FFMA R15, R12, R10, R3 ;  /* 0x0000000a0c0f7223 */ /* 0x000fc80000000003 */
[----:B------:R-:W-:-:S04]  /*0620*/  FFMA R10, R13, R15, R0 ;  /* 0x0000000f0d0a7223 */ /* 0x000fc80000000000 */
[----:B------:R-:W-:-:S05]  /*0630*/  FFMA R0, R12, R10, R15 ;  /* 0x0000000a0c007223 */ /* 0x000fca000000000f */
[----:B------:R-:W-:-:S04]  /*0640*/  SHF.R.U32.HI R3, RZ, 0x17, R0 ;  /* 0x00000017ff037819 */ /* 0x000fc80000011600 */
[----:B------:R-:W-:-:S05]  /*0650*/  LOP3.LUT R3, R3, 0xff, RZ, 0xc0, !PT ;  /* 0x000000ff03037812 */ /* 0x000fca00078ec0ff */
[----:B------:R-:W-:-:S04]  /*0660*/  IMAD.IADD R9, R3, 0x1, R8 ;  /* 0x0000000103097824 */ /* 0x000fc800078e0208 */
[----:B------:R-:W-:-:S05]  /*0670*/  VIADD R3, R9, 0xffffffff ;  /* 0xffffffff09037836 */ /* 0x000fca0000000000 */
[----:B------:R-:W-:-:S13]  /*0680*/  ISETP.GE.U32.AND P0, PT, R3, 0xfe, PT ;  /* 0x000000fe0300780c */ /* 0x000fda0003f06070 */
[----:B------:R-:W-:Y:S05]  /*0690*/  @!P0 BRA `(.L_x_9) ;  /* 0x0000000000808947 */ /* 0x000fea0003800000 */
[----:B------:R-:W-:-:S13]  /*06a0*/  ISETP.GT.AND P0, PT, R9, 0xfe, PT ;  /* 0x000000fe0900780c */ /* 0x000fda0003f04270 */
[----:B------:R-:W-:Y:S05]  /*06b0*/  @P0 BRA `(.L_x_10) ;  /* 0x00000000006c0947 */ /* 0x000fea0003800000 */
[----:B------:R-:W-:-:S13]  /*06c0*/  ISETP.GE.AND P0, PT, R9, 0x1, PT ;  /* 0x000000010900780c */ /* 0x000fda0003f06270 */
[----:B------:R-:W-:Y:S05]  /*06d0*/  @P0 BRA `(.L_x_11) ;  /* 0x0000000000740947 */ /* 0x000fea0003800000 */
[----:B------:R-:W-:Y:S02]  /*06e0*/  ISETP.GE.AND P0, PT, R9, -0x18, PT ;  /* 0xffffffe80900780c */ /* 0x000fe40003f06270 */
[----:B------:R-:W-:-:S11]  /*06f0*/  LOP3.LUT R0, R0, 0x80000000, RZ, 0xc0, !PT ;  /* 0x8000000000007812 */ /* 0x000fd600078ec0ff */
[----:B------:R-:W-:Y:S05]  /*0700*/  @!P0 BRA `(.L_x_11) ;  /* 0x0000000000688947 */ /* 0x000fea0003800000 */
[CCC-:B------:R-:W-:Y:S01]  /*0710*/  FFMA.RZ R3, R12.reuse, R10.reuse, R15.reuse ;  /* 0x0000000a0c037223 */ /* 0x1c0fe2000000c00f */
[CCC-:B------:R-:W-:Y:S01]  /*0720*/  FFMA.RM R8, R12.reuse, R10.reuse, R15.reuse ;  /* 0x0000000a0c087223 */ /* 0x1c0fe2000000400f */
[C---:B------:R-:W-:Y:S02]  /*0730*/  ISETP.NE.AND P2, PT, R9.reuse, RZ, PT ;  /* 0x000000ff0900720c */ /* 0x040fe40003f45270 */
[----:B------:R-:W-:Y:S02]  /*0740*/  ISETP.NE.AND P1, PT, R9, RZ, PT ;  /* 0x000000ff0900720c */ /* 0x000fe40003f25270 */
[----:B------:R-:W-:Y:S01]  /*0750*/  LOP3.LUT R7, R3, 0x7fffff, RZ, 0xc0, !PT ;  /* 0x007fffff03077812 */ /* 0x000fe200078ec0ff */
[----:B------:R-:W-:Y:S01]  /*0760*/  FFMA.RP R3, R12, R10, R15 ;  /* 0x0000000a0c037223 */ /* 0x000fe2000000800f */
[----:B------:R-:W-:Y:S02]  /*0770*/  VIADD R10, R9, 0x20 ;  /* 0x00000020090a7836 */ /* 0x000fe40000000000 */
[----:B------:R-:W-:Y:S01]  /*0780*/  LOP3.LUT R7, R7, 0x800000, RZ, 0xfc, !PT ;  /* 0x0080000007077812 */ /* 0x000fe200078efcff */
[----:B------:R-:W-:Y:S01]  /*0790*/  IMAD.MOV R9, RZ, RZ, -R9 ;  /* 0x000000ffff097224 */ /* 0x000fe200078e0a09 */
[----:B------:R-:W-:-:S02]  /*07a0*/  FSETP.NEU.FTZ.AND P0, PT, R3, R8, PT ;  /* 0x000000080300720b */ /* 0x000fc40003f1d000 */
[----:B------:R-:W-:Y:S02]  /*07b0*/  SHF.L.U32 R10, R7, R10, RZ ;  /* 0x0000000a070a7219 */ /* 0x000fe400000006ff */
[----:B------:R-:W-:Y:S02]  /*07c0*/  SEL R8, R9, RZ, P2 ;  /* 0x000000ff09087207 */ /* 0x000fe40001000000 */
[----:B------:R-:W-:Y:S02]  /*07d0*/  ISETP.NE.AND P1, PT, R10, RZ, P1 ;  /* 0x000000ff0a00720c */ /* 0x000fe40000f25270 */
[----:B------:R-:W-:Y:S02]  /*07e0*/  SHF.R.U32.HI R8, RZ, R8, R7 ;  /* 0x00000008ff087219 */ /* 0x000fe40000011607 */
[----:B------:R-:W-:Y:S02]  /*07f0*/  PLOP3.LUT P0, PT, P0, P1, PT, 0xf8, 0x8f ;  /* 0x00000000008f781c */ /* 0x000fe40000703f70 */
[----:B------:R-:W-:-:S02]  /*0800*/  SHF.R.U32.HI R10, RZ, 0x1, R8 ;  /* 0x00000001ff0a7819 */ /* 0x000fc40000011608 */
[----:B------:R-:W-:-:S04]  /*0810*/  SEL R3, RZ, 0x1, !P0 ;  /* 0x00000001ff037807 */ /* 0x000fc80004000000 */
[----:B------:R-:W-:-:S04]  /*0820*/  LOP3.LUT R3, R3, 0x1, R10, 0xf8, !PT ;  /* 0x0000000103037812 */ /* 0x000fc800078ef80a */
[----:B------:R-:W-:-:S05]  /*0830*/  LOP3.LUT R3, R3, R8, RZ, 0xc0, !PT ;  /* 0x0000000803037212 */ /* 0x000fca00078ec0ff */
[----:B------:R-:W-:-:S05]  /*0840*/  IMAD.IADD R3, R10, 0x1, R3 ;  /* 0x000000010a037824 */ /* 0x000fca00078e0203 */
[----:B------:R-:W-:Y:S01]  /*0850*/  LOP3.LUT R0, R3, R0, RZ, 0xfc, !PT ;  /* 0x0000000003007212 */ /* 0x000fe200078efcff */
[----:B------:R-:W-:Y:S06]  /*0860*/  BRA `(.L_x_11) ;  /* 0x0000000000107947 */ /* 0x000fec0003800000 */
.L_x_10:
[----:B------:R-:W-:-:S04]  /*0870*/  LOP3.LUT R0, R0, 0x80000000, RZ, 0xc0, !PT ;  /* 0x8000000000007812 */ /* 0x000fc800078ec0ff */
[----:B------:R-:W-:Y:S01]  /*0880*/  LOP3.LUT R0, R0, 0x7f800000, RZ, 0xfc, !PT ;  /* 0x7f80000000007812 */ /* 0x000fe200078efcff */
[----:B------:R-:W-:Y:S06]  /*0890*/  BRA `(.L_x_11) ;  /* 0x0000000000047947 */ /* 0x000fec0003800000 */
.L_x_9:
[----:B------:R-:W-:-:S07]  /*08a0*/  IMAD R0, R8, 0x800000, R0 ;  /* 0x0080000008007824 */ /* 0x000fce00078e0200 */
.L_x_11:
[----:B------:R-:W-:Y:S05]  /*08b0*/  BSYNC.RECONVERGENT B2 ;  /* 0x0000000000027941 */ /* 0x000fea0003800200 */
.L_x_8:
[----:B------:R-:W-:Y:S05]  /*08c0*/  BRA `(.L_x_12) ;  /* 0x0000000000207947 */ /* 0x000fea0003800000 */
.L_x_7:
[----:B------:R-:W-:-:S04]  /*08d0*/  LOP3.LUT R0, R11, 0x80000000, R10, 0x48, !PT ;  /* 0x800000000b007812 */ /* 0x000fc800078e480a */
[----:B------:R-:W-:Y:S01]  /*08e0*/  LOP3.LUT R0, R0, 0x7f800000, RZ, 0xfc, !PT ;  /* 0x7f80000000007812 */ /* 0x000fe200078efcff */
[----:B------:R-:W-:Y:S06]  /*08f0*/  BRA `(.L_x_12) ;  /* 0x0000000000147947 */ /* 0x000fec0003800000 */
.L_x_6:
[----:B------:R-:W-:Y:S01]  /*0900*/  LOP3.LUT R0, R11, 0x80000000, R10, 0x48, !PT ;  /* 0x800000000b007812 */ /* 0x000fe200078e480a */
[----:B------:R-:W-:Y:S06]  /*0910*/  BRA `(.L_x_12) ;  /* 0x00000000000c7947 */ /* 0x000fec0003800000 */
.L_x_5:
[----:B------:R-:W0:Y:S01]  /*0920*/  MUFU.RSQ R0, -QNAN ;  /* 0xffc0000000007908 */ /* 0x000e220000001400 */
[----:B------:R-:W-:Y:S05]  /*0930*/  BRA `(.L_x_12) ;  /* 0x0000000000047947 */ /* 0x000fea0003800000 */
.L_x_4:
[----:B------:R-:W-:-:S07]  /*0940*/  FADD.FTZ R0, R0, R3 ;  /* 0x0000000300007221 */ /* 0x000fce0000010000 */
.L_x_12:
[----:B------:R-:W-:Y:S05]  /*0950*/  BSYNC.RECONVERGENT B1 ;  /* 0x0000000000017941 */ /* 0x000fea0003800200 */
.L_x_2:
[----:B------:R-:W-:-:S04]  /*0960*/  IMAD.MOV.U32 R7, RZ, RZ, 0x0 ;  /* 0x00000000ff077424 */ /* 0x000fc800078e00ff */
[----:B0-----:R-:W-:Y:S05]  /*0970*/  RET.REL.NODEC R6 `(_Z8solve_UxPfS_iiii) ;  /* 0xfffffff406a07950 */ /* 0x001fea0003c3ffff */
.L_x_13:
[----:B------:R-:W-:-:S00]  /*0980*/  BRA `(.L_x_13) ;  /* 0xfffffffc00fc7947 */ /* 0x000fc0000383ffff */
[----:B------:R-:W-:-:S00]  /*0990*/  NOP ;  /* 0x0000000000007918 */ /* 0x000fc00000000000 */
        /* <DEDUP_REMOVED lines=14> */
.L_x_46:


//--------------------- .text._Z8solve_LxPfS_iiii --------------------------
	.section	.text._Z8solve_LxPfS_iiii,"ax",@progbits
	.align	128
        .global         _Z8solve_LxPfS_iiii
        .type           _Z8solve_LxPfS_iiii,@function
        .size           _Z8solve_LxPfS_iiii,(.L_x_47 - _Z8solve_LxPfS_iiii)
        .other          _Z8solve_LxPfS_iiii,@"STO_CUDA_ENTRY STV_DEFAULT"
_Z8solve_LxPfS_iiii:
.text._Z8solve_LxPfS_iiii:
        /* <DEDUP_REMOVED lines=14> */
[----:B0-----:R-:W-:-:S04]  /*00e0*/  ISETP.GE.AND P0, PT, R0, R9, PT ;  /* 0x000000090000720c */ /* 0x001fc80003f06270 */
[----:B------:R-:W-:-:S13]  /*00f0*/  ISETP.LE.OR P0, PT, R13, R8, !P0 ;  /* 0x000000080d00720c */ /* 0x000fda0004703670 */
        /* <DEDUP_REMOVED lines=26> */
[----:B-----5:R-:W-:Y:S05]  /*02a0*/  CALL.REL.NOINC `($__internal_1_$__cuda_sm3x_div_rn_noftz_f32_slowpath) ;  /* 0x0000000000147944 */ /* 0x020fea0003c00000 */
[----:B------:R-:W-:-:S07]  /*02b0*/  IMAD.MOV.U32 R11, RZ, RZ, R0 ;  /* 0x000000ffff0b7224 */ /* 0x000fce00078e0000 */
.L_x_15:
[----:B------:R-:W-:Y:S05]  /*02c0*/  BSYNC.RECONVERGENT B0 ;  /* 0x0000000000007941 */ /* 0x000fea0003800200 */
.L_x_14:
[----:B-----5:R-:W-:-:S05]  /*02d0*/  FADD R11, R2, -R11 ;  /* 0x8000000b020b7221 */ /* 0x020fca0000000000 */
[----:B------:R-:W-:Y:S01]  /*02e0*/  STG.E desc[UR4][R4.64], R11 ;  /* 0x0000000b04007986 */ /* 0x000fe2000c101904 */
[----:B------:R-:W-:Y:S05]  /*02f0*/  EXIT ;  /* 0x000000000000794d */ /* 0x000fea0003800000 */
        .weak           $__internal_1_$__cuda_sm3x_div_rn_noftz_f32_slowpath
        .type           $__internal_1_$__cuda_sm3x_div_rn_noftz_f32_slowpath,@function
        .size           $__internal_1_$__cuda_sm3x_div_rn_noftz_f32_slowpath,(.L_x_47 - $__internal_1_$__cuda_sm3x_div_rn_noftz_f32_slowpath)
$__internal_1_$__cuda_sm3x_div_rn_noftz_f32_slowpath:
        /* <DEDUP_REMOVED lines=36> */
.L_x_17:
        /* <DEDUP_REMOVED lines=51> */
.L_x_24:
[----:B------:R-:W-:-:S04]  /*0870*/  LOP3.LUT R0, R0, 0x80000000, RZ, 0xc0, !PT ;  /* 0x8000000000007812 */ /* 0x000fc800078ec0ff */
[----:B------:R-:W-:Y:S01]  /*0880*/  LOP3.LUT R0, R0, 0x7f800000, RZ, 0xfc, !PT ;  /* 0x7f80000000007812 */ /* 0x000fe200078efcff */
[----:B------:R-:W-:Y:S06]  /*0890*/  BRA `(.L_x_25) ;  /* 0x0000000000047947 */ /* 0x000fec0003800000 */
.L_x_23:
[----:B------:R-:W-:-:S07]  /*08a0*/  IMAD R0, R8, 0x800000, R0 ;  /* 0x0080000008007824 */ /* 0x000fce00078e0200 */
.L_x_25:
[----:B------:R-:W-:Y:S05]  /*08b0*/  BSYNC.RECONVERGENT B2 ;  /* 0x0000000000027941 */ /* 0x000fea0003800200 */
.L_x_22:
[----:B------:R-:W-:Y:S05]  /*08c0*/  BRA `(.L_x_26) ;  /* 0x0000000000207947 */ /* 0x000fea0003800000 */
.L_x_21:
[----:B------:R-:W-:-:S04]  /*08d0*/  LOP3.LUT R0, R11, 0x80000000, R10, 0x48, !PT ;  /* 0x800000000b007812 */ /* 0x000fc800078e480a */
[----:B------:R-:W-:Y:S01]  /*08e0*/  LOP3.LUT R0, R0, 0x7f800000, RZ, 0xfc, !PT ;  /* 0x7f80000000007812 */ /* 0x000fe200078efcff */
[----:B------:R-:W-:Y:S06]  /*08f0*/  BRA `(.L_x_26) ;  /* 0x0000000000147947 */ /* 0x000fec0003800000 */
.L_x_20:
[----:B------:R-:W-:Y:S01]  /*0900*/  LOP3.LUT R0, R11, 0x80000000, R10, 0x48, !PT ;  /* 0x800000000b007812 */ /* 0x000fe200078e480a */
[----:B------:R-:W-:Y:S06]  /*0910*/  BRA `(.L_x_26) ;  /* 0x00000000000c7947 */ /* 0x000fec0003800000 */
.L_x_19:
[----:B------:R-:W0:Y:S01]  /*0920*/  MUFU.RSQ R0, -QNAN ;  /* 0xffc0000000007908 */ /* 0x000e220000001400 */
[----:B------:R-:W-:Y:S05]  /*0930*/  BRA `(.L_x_26) ;  /* 0x0000000000047947 */ /* 0x000fea0003800000 */
.L_x_18:
[----:B------:R-:W-:-:S07]  /*0940*/  FADD.FTZ R0, R0, R3 ;  /* 0x0000000300007221 */ /* 0x000fce0000010000 */
.L_x_26:
[----:B------:R-:W-:Y:S05]  /*0950*/  BSYNC.RECONVERGENT B1 ;  /* 0x0000000000017941 */ /* 0x000fea0003800200 */
.L_x_16:
[----:B------:R-:W-:-:S04]  /*0960*/  IMAD.MOV.U32 R7, RZ, RZ, 0x0 ;  /* 0x00000000ff077424 */ /* 0x000fc800078e00ff */
[----:B0-----:R-:W-:Y:S05]  /*0970*/  RET.REL.NODEC R6 `(_Z8solve_LxPfS_iiii) ;  /* 0xfffffff406a07950 */ /* 0x001fea0003c3ffff */
.L_x_27:
        /* <DEDUP_REMOVED lines=16> */
.L_x_47:


//--------------------- .text._Z16LU_factorizationPfS_iiii --------------------------
	.section	.text._Z16LU_factorizationPfS_iiii,"ax",@progbits
	.align	128
        .global         _Z16LU_factorizationPfS_iiii
        .type           _Z16LU_factorizationPfS_iiii,@function
        .size           _Z16LU_factorizationPfS_iiii,(.L_x_48 - _Z16LU_factorizationPfS_iiii)
        .other          _Z16LU_factorizationPfS_iiii,@"STO_CUDA_ENTRY STV_DEFAULT"
_Z16LU_factorizationPfS_iiii:
.text._Z16LU_factorizationPfS_iiii:
        /* <DEDUP_REMOVED lines=18> */
[----:B------:R-:W-:Y:S01]  /*0120*/  ISETP.NE.AND P0, PT, R2, R9, PT ;  /* 0x000000090200720c */ /* 0x000fe20003f05270 */
[C-C-:B------:R-:W-:Y:S01]  /*0130*/  IMAD R5, R3.reuse, UR7, R9.reuse ;  /* 0x0000000703057c24 */ /* 0x140fe2000f8e0209 */
[----:B------:R-:W1:Y:S01]  /*0140*/  LDCU.64 UR4, c[0x0][0x358] ;  /* 0x00006b00ff0477ac */ /* 0x000e620008000a00 */
[C---:B------:R-:W-:Y:S01]  /*0150*/  IMAD R9, R8.reuse, UR7, R9 ;  /* 0x0000000708097c24 */ /* 0x040fe2000f8e0209 */
[----:B------:R-:W-:Y:S01]  /*0160*/  BSSY.RECONVERGENT B0, `(.L_x_28) ;  /* 0x0000018000007945 */ /* 0x000fe20003800200 */
[--C-:B------:R-:W-:Y:S02]  /*0170*/  IMAD R8, R8, UR7, R2.reuse ;  /* 0x0000000708087c24 */ /* 0x100fe4000f8e0202 */
[----:B------:R-:W-:Y:S02]  /*0180*/  IMAD R2, R3, UR7, R2 ;  /* 0x0000000703027c24 */ /* 0x000fe4000f8e0202 */
[----:B0-----:R-:W-:-:S04]  /*0190*/  IMAD.WIDE R4, R5, 0x4, R6 ;  /* 0x0000000405047825 */ /* 0x001fc800078e0206 */
[----:B------:R-:W-:Y:S01]  /*01a0*/  IMAD.WIDE R6, R9, 0x4, R6 ;  /* 0x0000000409067825 */ /* 0x000fe200078e0206 */
[----:B-1----:R-:W-:Y:S06]  /*01b0*/  @P0 BRA `(.L_x_29) ;  /* 0x0000000000480947 */ /* 0x002fec0003800000 */
[----:B------:R-:W2:Y:S04]  /*01c0*/  LDG.E R3, desc[UR4][R6.64] ;  /* 0x0000000406037981 */ /* 0x000ea8000c1e1900 */
[----:B------:R-:W3:Y:S01]  /*01d0*/  LDG.E R0, desc[UR4][R4.64] ;  /* 0x0000000404007981 */ /* 0x000ee2000c1e1900 */
[----:B------:R-:W-:Y:S01]  /*01e0*/  BSSY.RECONVERGENT B1, `(.L_x_30) ;  /* 0x000000c000017945 */ /* 0x000fe20003800200 */
[----:B--2---:R-:W0:Y:S08]  /*01f0*/  MUFU.RCP R10, R3 ;  /* 0x00000003000a7308 */ /* 0x004e300000001000 */
[----:B---3--:R-:W1:Y:S01]  /*0200*/  FCHK P0, R0, R3 ;  /* 0x0000000300007302 */ /* 0x008e620000000000 */
[----:B0-----:R-:W-:-:S04]  /*0210*/  FFMA R9, -R3, R10, 1 ;  /* 0x3f80000003097423 */ /* 0x001fc8000000010a */
[----:B------:R-:W-:-:S04]  /*0220*/  FFMA R9, R10, R9, R10 ;  /* 0x000000090a097223 */ /* 0x000fc8000000000a */
[----:B------:R-:W-:-:S04]  /*0230*/  FFMA R10, R0, R9, RZ ;  /* 0x00000009000a7223 */ /* 0x000fc800000000ff */
[----:B------:R-:W-:-:S04]  /*0240*/  FFMA R11, -R3, R10, R0 ;  /* 0x0000000a030b7223 */ /* 0x000fc80000000100 */
[----:B------:R-:W-:Y:S01]  /*0250*/  FFMA R9, R9, R11, R10 ;  /* 0x0000000b09097223 */ /* 0x000fe2000000000a */
[----:B-1----:R-:W-:Y:S06]  /*0260*/  @!P0 BRA `(.L_x_31) ;  /* 0x00000000000c8947 */ /* 0x002fec0003800000 */
[----:B------:R-:W-:-:S07]  /*0270*/  MOV R10, 0x290 ;  /* 0x00000290000a7802 */ /* 0x000fce0000000f00 */
[----:B------:R-:W-:Y:S05]  /*0280*/  CALL.REL.NOINC `($__internal_2_$__cuda_sm3x_div_rn_noftz_f32_slowpath) ;  /* 0x0000000000787944 */ /* 0x000fea0003c00000 */
[----:B------:R-:W-:-:S07]  /*0290*/  IMAD.MOV.U32 R9, RZ, RZ, R0 ;  /* 0x000000ffff097224 */ /* 0x000fce00078e0000 */
.L_x_31:
[----:B------:R-:W-:Y:S05]  /*02a0*/  BSYNC.RECONVERGENT B1 ;  /* 0x0000000000017941 */ /* 0x000fea0003800200 */
.L_x_30:
[----:B------:R-:W0:Y:S02]  /*02b0*/  LDC.64 R10, c[0x0][0x388] ;  /* 0x0000e200ff0a7b82 */ /* 0x000e240000000a00 */
[----:B0-----:R-:W-:-:S05]  /*02c0*/  IMAD.WIDE R10, R2, 0x4, R10 ;  /* 0x00000004020a7825 */ /* 0x001fca00078e020a */
[----:B------:R0:W-:Y:S02]  /*02d0*/  STG.E desc[UR4][R10.64], R9 ;  /* 0x000000090a007986 */ /* 0x0001e4000c101904 */
.L_x_29:
[----:B------:R-:W-:Y:S05]  /*02e0*/  BSYNC.RECONVERGENT B0 ;  /* 0x0000000000007941 */ /* 0x000fea0003800200 */
.L_x_28:
[----:B------:R-:W0:Y:S01]  /*02f0*/  LDC.64 R12, c[0x0][0x380] ;  /* 0x0000e000ff0c7b82 */ /* 0x000e220000000a00 */
[----:B------:R-:W2:Y:S04]  /*0300*/  LDG.E R3, desc[UR4][R6.64] ;  /* 0x0000000406037981 */ /* 0x000ea8000c1e1900 */
[----:B------:R-:W3:Y:S01]  /*0310*/  LDG.E R5, desc[UR4][R4.64] ;  /* 0x0000000404057981 */ /* 0x000ee2000c1e1900 */
[----:B0-----:R-:W-:-:S05]  /*0320*/  IMAD.WIDE R10, R8, 0x4, R12 ;  /* 0x00000004080a7825 */ /* 0x001fca00078e020c */
[----:B------:R-:W3:Y:S01]  /*0330*/  LDG.E R0, desc[UR4][R10.64] ;  /* 0x000000040a007981 */ /* 0x000ee2000c1e1900 */
[----:B------:R-:W-:-:S05]  /*0340*/  IMAD.WIDE R8, R2, 0x4, R12 ;  /* 0x0000000402087825 */ /* 0x000fca00078e020c */
[----:B------:R0:W5:Y:S01]  /*0350*/  LDG.E R2, desc[UR4][R8.64] ;  /* 0x0000000408027981 */ /* 0x000162000c1e1900 */
[----:B------:R-:W-:Y:S01]  /*0360*/  BSSY.RECONVERGENT B0, `(.L_x_32) ;  /* 0x000000d000007945 */ /* 0x000fe20003800200 */
[----:B--2---:R-:W1:Y:S02]  /*0370*/  MUFU.RCP R12, R3 ;  /* 0x00000003000c7308 */ /* 0x004e640000001000 */
[----:B-1----:R-:W-:Y:S01]  /*0380*/  FFMA R13, -R3, R12, 1 ;  /* 0x3f800000030d7423 */ /* 0x002fe2000000010c */
[----:B---3--:R-:W-:-:S05]  /*0390*/  FMUL R0, R0, R5 ;  /* 0x0000000500007220 */ /* 0x008fca0000400000 */
[----:B------:R-:W1:Y:S01]  /*03a0*/  FCHK P0, R0, R3 ;  /* 0x0000000300007302 */ /* 0x000e620000000000 */
[----:B------:R-:W-:-:S04]  /*03b0*/  FFMA R13, R12, R13, R12 ;  /* 0x0000000d0c0d7223 */ /* 0x000fc8000000000c */
[----:B------:R-:W-:-:S04]  /*03c0*/  FFMA R6, R0, R13, RZ ;  /* 0x0000000d00067223 */ /* 0x000fc800000000ff */
[----:B------:R-:W-:-:S04]  /*03d0*/  FFMA R7, -R3, R6, R0 ;  /* 0x0000000603077223 */ /* 0x000fc80000000100 */
[----:B------:R-:W-:Y:S01]  /*03e0*/  FFMA R7, R13, R7, R6 ;  /* 0x000000070d077223 */ /* 0x000fe20000000006 */
[----:B01----:R-:W-:Y:S06]  /*03f0*/  @!P0 BRA `(.L_x_33) ;  /* 0x00000000000c8947 */ /* 0x003fec0003800000 */
[----:B------:R-:W-:-:S07]  /*0400*/  MOV R10, 0x420 ;  /* 0x00000420000a7802 */ /* 0x000fce0000000f00 */
[----:B-----5:R-:W-:Y:S05]  /*0410*/  CALL.REL.NOINC `($__internal_2_$__cuda_sm3x_div_rn_noftz_f32_slowpath) ;  /* 0x0000000000147944 */ /* 0x020fea0003c00000 */
[----:B------:R-:W-:-:S07]  /*0420*/  IMAD.MOV.U32 R7, RZ, RZ, R0 ;  /* 0x000000ffff077224 */ /* 0x000fce00078e0000 */
.L_x_33:
[----:B------:R-:W-:Y:S05]  /*0430*/  BSYNC.RECONVERGENT B0 ;  /* 0x0000000000007941 */ /* 0x000fea0003800200 */
.L_x_32:
[----:B-----5:R-:W-:-:S05]  /*0440*/  FADD R7, R2, -R7 ;  /* 0x8000000702077221 */ /* 0x020fca0000000000 */
[----:B------:R-:W-:Y:S01]  /*0450*/  STG.E desc[UR4][R8.64], R7 ;  /* 0x0000000708007986 */ /* 0x000fe2000c101904 */
[----:B------:R-:W-:Y:S05]  /*0460*/  EXIT ;  /* 0x000000000000794d */ /* 0x000fea0003800000 */
        .weak           $__internal_2_$__cuda_sm3x_div_rn_noftz_f32_slowpath
        .type           $__internal_2_$__cuda_sm3x_div_rn_noftz_f32_slowpath,@function
        .size           $__internal_2_$__cuda_sm3x_div_rn_noftz_f32_slowpath,(.L_x_48 - $__internal_2_$__cuda_sm3x_div_rn_noftz_f32_slowpath)
$__internal_2_$__cuda_sm3x_div_rn_noftz_f32_slowpath:
[----:B------:R-:W-:Y:S01]  /*0470*/  SHF.R.U32.HI R12, RZ, 0x17, R3 ;  /* 0x00000017ff0c7819 */ /* 0x000fe20000011603 */
[----:B------:R-:W-:Y:S01]  /*0480*/  BSSY.RECONVERGENT B2, `(.L_x_34) ;  /* 0x0000062000027945 */ /* 0x000fe20003800200 */
[----:B------:R-:W-:Y:S02]  /*0490*/  SHF.R.U32.HI R11, RZ, 0x17, R0 ;  /* 0x00000017ff0b7819 */ /* 0x000fe40000011600 */
[----:B------:R-:W-:Y:S02]  /*04a0*/  LOP3.LUT R12, R12, 0xff, RZ, 0xc0, !PT ;  /* 0x000000ff0c0c7812 */ /* 0x000fe400078ec0ff */
        /* <DEDUP_REMOVED lines=30> */
.L_x_35:
[----:B------:R-:W-:Y:S01]  /*0690*/  LEA R14, R12, 0xc0800000, 0x17 ;  /* 0xc08000000c0e7811 */ /* 0x000fe200078eb8ff */
[----:B------:R-:W-:Y:S01]  /*06a0*/  BSSY.RECONVERGENT B3, `(.L_x_40) ;  /* 0x0000036000037945 */ /* 0x000fe20003800200 */
[----:B------:R-:W-:-:S03]  /*06b0*/  IADD3 R13, PT, PT, R13, -0x7f, RZ ;  /* 0xffffff810d0d7810 */ /* 0x000fc60007ffe0ff */
[----:B------:R-:W-:Y:S02]  /*06c0*/  IMAD.IADD R14, R3, 0x1, -R14 ;  /* 0x00000001030e7824 */ /* 0x000fe400078e0a0e */
[C---:B------:R-:W-:Y:S02]  /*06d0*/  IMAD R0, R13.reuse, -0x800000, R0 ;  /* 0xff8000000d007824 */ /* 0x040fe400078e0200 */
[----:B------:R0:W1:Y:S01]  /*06e0*/  MUFU.RCP R3, R14 ;  /* 0x0000000e00037308 */ /* 0x0000620000001000 */
[----:B------:R-:W-:Y:S01]  /*06f0*/  FADD.FTZ R15, -R14, -RZ ;  /* 0x800000ff0e0f7221 */ /* 0x000fe20000010100 */
[----:B0-----:R-:W-:-:S05]  /*0700*/  IADD3 R14, PT, PT, R13, 0x7f, -R12 ;  /* 0x0000007f0d0e7810 */ /* 0x001fca0007ffe80c */
[----:B------:R-:W-:Y:S02]  /*0710*/  IMAD.IADD R11, R14, 0x1, R11 ;  /* 0x000000010e0b7824 */ /* 0x000fe400078e020b */
[----:B-1----:R-:W-:-:S04]  /*0720*/  FFMA R16, R3, R15, 1 ;  /* 0x3f80000003107423 */ /* 0x002fc8000000000f */
        /* <DEDUP_REMOVED lines=19> */
[-CC-:B------:R-:W-:Y:S01]  /*0860*/  FFMA.RZ R11, R3, R15.reuse, R16.reuse ;  /* 0x0000000f030b7223 */ /* 0x180fe2000000c010 */
[----:B------:R-:W-:Y:S02]  /*0870*/  VIADD R14, R17, 0x20 ;  /* 0x00000020110e7836 */ /* 0x000fe40000000000 */
[-CC-:B------:R-:W-:Y:S01]  /*0880*/  FFMA.RM R12, R3, R15.reuse, R16.reuse ;  /* 0x0000000f030c7223 */ /* 0x180fe20000004010 */
[----:B------:R-:W-:Y:S02]  /*0890*/  ISETP.NE.AND P2, PT, R17, RZ, PT ;  /* 0x000000ff1100720c */ /* 0x000fe40003f45270 */
[----:B------:R-:W-:Y:S01]  /*08a0*/  LOP3.LUT R13, R11, 0x7fffff, RZ, 0xc0, !PT ;  /* 0x007fffff0b0d7812 */ /* 0x000fe200078ec0ff */
[----:B------:R-:W-:Y:S01]  /*08b0*/  FFMA.RP R11, R3, R15, R16 ;  /* 0x0000000f030b7223 */ /* 0x000fe20000008010 */
[----:B------:R-:W-:Y:S02]  /*08c0*/  ISETP.NE.AND P1, PT, R17, RZ, PT ;  /* 0x000000ff1100720c */ /* 0x000fe40003f25270 */
[----:B------:R-:W-:-:S02]  /*08d0*/  LOP3.LUT R13, R13, 0x800000, RZ, 0xfc, !PT ;  /* 0x008000000d0d7812 */ /* 0x000fc400078efcff */
[----:B------:R-:W-:Y:S02]  /*08e0*/  IADD3 R3, PT, PT, -R17, RZ, RZ ;  /* 0x000000ff11037210 */ /* 0x000fe40007ffe1ff */
[----:B------:R-:W-:Y:S02]  /*08f0*/  SHF.L.U32 R14, R13, R14, RZ ;  /* 0x0000000e0d0e7219 */ /* 0x000fe400000006ff */
[----:B------:R-:W-:Y:S02]  /*0900*/  FSETP.NEU.FTZ.AND P0, PT, R11, R12, PT ;  /* 0x0000000c0b00720b */ /* 0x000fe40003f1d000 */
[----:B------:R-:W-:Y:S02]  /*0910*/  SEL R12, R3, RZ, P2 ;  /* 0x000000ff030c7207 */ /* 0x000fe40001000000 */
[----:B------:R-:W-:Y:S02]  /*0920*/  ISETP.NE.AND P1, PT, R14, RZ, P1 ;  /* 0x000000ff0e00720c */ /* 0x000fe40000f25270 */
[----:B------:R-:W-:-:S02]  /*0930*/  SHF.R.U32.HI R12, RZ, R12, R13 ;  /* 0x0000000cff0c7219 */ /* 0x000fc4000001160d */
[----:B------:R-:W-:Y:S02]  /*0940*/  PLOP3.LUT P0, PT, P0, P1, PT, 0xf8, 0x8f ;  /* 0x00000000008f781c */ /* 0x000fe40000703f70 */
[----:B------:R-:W-:Y:S02]  /*0950*/  SHF.R.U32.HI R14, RZ, 0x1, R12 ;  /* 0x00000001ff0e7819 */ /* 0x000fe4000001160c */
[----:B------:R-:W-:-:S04]  /*0960*/  SEL R3, RZ, 0x1, !P0 ;  /* 0x00000001ff037807 */ /* 0x000fc80004000000 */
[----:B------:R-:W-:-:S04]  /*0970*/  LOP3.LUT R3, R3, 0x1, R14, 0xf8, !PT ;  /* 0x0000000103037812 */ /* 0x000fc800078ef80e */
[----:B------:R-:W-:-:S05]  /*0980*/  LOP3.LUT R3, R3, R12, RZ, 0xc0, !PT ;  /* 0x0000000c03037212 */ /* 0x000fca00078ec0ff */
[----:B------:R-:W-:-:S05]  /*0990*/  IMAD.IADD R3, R14, 0x1, R3 ;  /* 0x000000010e037824 */ /* 0x000fca00078e0203 */
[----:B------:R-:W-:Y:S01]  /*09a0*/  LOP3.LUT R0, R3, R0, RZ, 0xfc, !PT ;  /* 0x0000000003007212 */ /* 0x000fe200078efcff */
[----:B------:R-:W-:Y:S06]  /*09b0*/  BRA `(.L_x_43) ;  /* 0x0000000000107947 */ /* 0x000fec0003800000 */
.L_x_42:
[----:B------:R-:W-:-:S04]  /*09c0*/  LOP3.LUT R0, R0, 0x80000000, RZ, 0xc0, !PT ;  /* 0x8000000000007812 */ /* 0x000fc800078ec0ff */
[----:B------:R-:W-:Y:S01]  /*09d0*/  LOP3.LUT R0, R0, 0x7f800000, RZ, 0xfc, !PT ;  /* 0x7f80000000007812 */ /* 0x000fe200078efcff */
[----:B------:R-:W-:Y:S06]  /*09e0*/  BRA `(.L_x_43) ;  /* 0x0000000000047947 */ /* 0x000fec0003800000 */
.L_x_41:
[----:B------:R-:W-:-:S07]  /*09f0*/  IMAD R0, R11, 0x800000, R0 ;  /* 0x008000000b007824 */ /* 0x000fce00078e0200 */
.L_x_43:
[----:B------:R-:W-:Y:S05]  /*0a00*/  BSYNC.RECONVERGENT B3 ;  /* 0x0000000000037941 */ /* 0x000fea0003800200 */
.L_x_40:
[----:B------:R-:W-:Y:S05]  /*0a10*/  BRA `(.L_x_44) ;  /* 0x0000000000207947 */ /* 0x000fea0003800000 */
.L_x_39:
[----:B------:R-:W-:-:S04]  /*0a20*/  LOP3.LUT R0, R3, 0x80000000, R0, 0x48, !PT ;  /* 0x8000000003007812 */ /* 0x000fc800078e4800 */
[----:B------:R-:W-:Y:S01]  /*0a30*/  LOP3.LUT R0, R0, 0x7f800000, RZ, 0xfc, !PT ;  /* 0x7f80000000007812 */ /* 0x000fe200078efcff */
[----:B------:R-:W-:Y:S06]  /*0a40*/  BRA `(.L_x_44) ;  /* 0x0000000000147947 */ /* 0x000fec0003800000 */
.L_x_38:
[----:B------:R-:W-:Y:S01]  /*0a50*/  LOP3.LUT R0, R3, 0x80000000, R0, 0x48, !PT ;  /* 0x8000000003007812 */ /* 0x000fe200078e4800 */
[----:B------:R-:W-:Y:S06]  /*0a60*/  BRA `(.L_x_44) ;  /* 0x00000000000c7947 */ /* 0x000fec0003800000 */
.L_x_37:
[----:B------:R-:W0:Y:S01]  /*0a70*/  MUFU.RSQ R0, -QNAN ;  /* 0xffc0000000007908 */ /* 0x000e220000001400 */
[----:B------:R-:W-:Y:S05]  /*0a80*/  BRA `(.L_x_44) ;  /* 0x0000000000047947 */ /* 0x000fea0003800000 */
.L_x_36:
[----:B------:R-:W-:-:S07]  /*0a90*/  FADD.FTZ R0, R0, R3 ;  /* 0x0000000300007221 */ /* 0x000fce0000010000 */
.L_x_44:
[----:B------:R-:W-:Y:S05]  /*0aa0*/  BSYNC.RECONVERGENT B2 ;  /* 0x0000000000027941 */ /* 0x000fea0003800200 */
.L_x_34:
[----:B------:R-:W-:-:S04]  /*0ab0*/  IMAD.MOV.U32 R11, RZ, RZ, 0x0 ;  /* 0x00000000ff0b7424 */ /* 0x000fc800078e00ff */
[----:B0-----:R-:W-:Y:S05]  /*0ac0*/  RET.REL.NODEC R10 `(_Z16LU_factorizationPfS_iiii) ;  /* 0xfffffff40a4c7950 */ /* 0x001fea0003c3ffff */
.L_x_45:
        /* <DEDUP_REMOVED lines=11> */
.L_x_48:


//--------------------- .nv.shared.reserved.0     --------------------------
	.section	.nv.shared.reserved.0,"aw",@nobits
	.weak		__nv_reservedSMEM_offset_0_alias
	.size		__nv_reservedSMEM_offset_0_alias, 0, 64
	.other		__nv_reservedSMEM_offset_0_alias,@"STO_CUDA_RESERVED_SHARED STV_DEFAULT"
__nv_reservedSMEM_offset_0_alias:
	.zero		0
	.zero		64


//--------------------- .nv.constant0._Z8solve_UxPfS_iiii --------------------------
	.section	.nv.constant0._Z8solve_UxPfS_iiii,"a",@progbits
	.sectionflags	@""
	.align	4
.nv.constant0._Z8solve_UxPfS_iiii:
	.zero		928


//--------------------- .nv.constant0._Z8solve_LxPfS_iiii --------------------------
	.section	.nv.constant0._Z8solve_LxPfS_iiii,"a",@progbits
	.sectionflags	@""
	.align	4
.nv.constant0._Z8solve_LxPfS_iiii:
	.zero		928


//--------------------- .nv.constant0._Z16LU_factorizationPfS_iiii --------------------------
	.section	.nv.constant0._Z16LU_factorizationPfS_iiii,"a",@progbits
	.sectionflags	@""
	.align	4
.nv.constant0._Z16LU_factorizationPfS_iiii:
	.zero		928


//--------------------- SYMBOLS --------------------------

	.type		.nv.reservedSmem.offset0,@object
	.size		.nv.reservedSmem.offset0,0x4
